	.headerflags	@"EF_CUDA_TEXMODE_UNIFIED EF_CUDA_64BIT_ADDRESS EF_CUDA_ACCELERATORS EF_CUDA_SM90 EF_CUDA_VIRTUAL_SM(EF_CUDA_SM90)"
	.elftype	@"ET_EXEC"


//--------------------- .nv.info                  --------------------------
	.section	.nv.info,"",@"SHT_CUDA_INFO"
	.align	4


	//----- nvinfo : EIATTR_REGCOUNT
	.align		4
        /*0000*/ 	.byte	0x04, 0x2f
        /*0002*/ 	.short	(.L_3 - .L_2)
	.align		4
.L_2:
        /*0004*/ 	.word	index@(triton_poi_fused_cat_5)
        /*0008*/ 	.word	0x0000001a


	//----- nvinfo : EIATTR_MIN_STACK_SIZE
	.align		4
.L_3:
        /*000c*/ 	.byte	0x04, 0x12
        /*000e*/ 	.short	(.L_5 - .L_4)
	.align		4
.L_4:
        /*0010*/ 	.word	index@(triton_poi_fused_cat_5)
        /*0014*/ 	.word	0x00000000


	//----- nvinfo : EIATTR_FRAME_SIZE
	.align		4
.L_5:
        /*0018*/ 	.byte	0x04, 0x11
        /*001a*/ 	.short	(.L_7 - .L_6)
	.align		4
.L_6:
        /*001c*/ 	.word	index@(triton_poi_fused_cat_5)
        /*0020*/ 	.word	0x00000000


	//----- nvinfo : EIATTR_MIN_STACK_SIZE
	.align		4
.L_7:
        /*0024*/ 	.byte	0x04, 0x12
        /*0026*/ 	.short	(.L_9 - .L_8)
	.align		4
.L_8:
        /*0028*/ 	.word	index@(triton_poi_fused_cat_5)
        /*002c*/ 	.word	0x00000000
.L_9:


//--------------------- .nv.info.triton_poi_fused_cat_5 --------------------------
	.section	.nv.info.triton_poi_fused_cat_5,"",@"SHT_CUDA_INFO"
	.sectionflags	@""
	.align	4


	//----- nvinfo : EIATTR_CUDA_API_VERSION
	.align		4
        /*0000*/ 	.byte	0x04, 0x37
        /*0002*/ 	.short	(.L_11 - .L_10)
.L_10:
        /*0004*/ 	.word	0x0000007c


	//----- nvinfo : EIATTR_KPARAM_INFO
	.align		4
.L_11:
        /*0008*/ 	.byte	0x04, 0x17
        /*000a*/ 	.short	(.L_13 - .L_12)
.L_12:
        /*000c*/ 	.word	0x00000000
        /*0010*/ 	.short	0x0007
        /*0012*/ 	.short	0x0038
        /*0014*/ 	.byte	0x00, 0xf0, 0x11, 0x00


	//----- nvinfo : EIATTR_KPARAM_INFO
	.align		4
.L_13:
        /*0018*/ 	.byte	0x04, 0x17
        /*001a*/ 	.short	(.L_15 - .L_14)
.L_14:
        /*001c*/ 	.word	0x00000000
        /*0020*/ 	.short	0x0006
        /*0022*/ 	.short	0x0030
        /*0024*/ 	.byte	0x00, 0xf4, 0x21, 0x00


	//----- nvinfo : EIATTR_KPARAM_INFO
	.align		4
.L_15:
        /*0028*/ 	.byte	0x04, 0x17
        /*002a*/ 	.short	(.L_17 - .L_16)
.L_16:
        /*002c*/ 	.word	0x00000000
        /*0030*/ 	.short	0x0005
        /*0032*/ 	.short	0x0028
        /*0034*/ 	.byte	0x00, 0xf4, 0x21, 0x00


	//----- nvinfo : EIATTR_KPARAM_INFO
	.align		4
.L_17:
        /*0038*/ 	.byte	0x04, 0x17
        /*003a*/ 	.short	(.L_19 - .L_18)
.L_18:
        /*003c*/ 	.word	0x00000000
        /*0040*/ 	.short	0x0004
        /*0042*/ 	.short	0x0020
        /*0044*/ 	.byte	0x00, 0xf4, 0x21, 0x00


	//----- nvinfo : EIATTR_KPARAM_INFO
	.align		4
.L_19:
        /*0048*/ 	.byte	0x04, 0x17
        /*004a*/ 	.short	(.L_21 - .L_20)
.L_20:
        /*004c*/ 	.word	0x00000000
        /*0050*/ 	.short	0x0003
        /*0052*/ 	.short	0x0018
        /*0054*/ 	.byte	0x00, 0xf4, 0x21, 0x00


	//----- nvinfo : EIATTR_KPARAM_INFO
	.align		4
.L_21:
        /*0058*/ 	.byte	0x04, 0x17
        /*005a*/ 	.short	(.L_23 - .L_22)
.L_22:
        /*005c*/ 	.word	0x00000000
        /*0060*/ 	.short	0x0002
        /*0062*/ 	.short	0x0010
        /*0064*/ 	.byte	0x00, 0xf4, 0x21, 0x00


	//----- nvinfo : EIATTR_KPARAM_INFO
	.align		4
.L_23:
        /*0068*/ 	.byte	0x04, 0x17
        /*006a*/ 	.short	(.L_25 - .L_24)
.L_24:
        /*006c*/ 	.word	0x00000000
        /*0070*/ 	.short	0x0001
        /*0072*/ 	.short	0x0008
        /*0074*/ 	.byte	0x00, 0xf4, 0x21, 0x00


	//----- nvinfo : EIATTR_KPARAM_INFO
	.align		4
.L_25:
        /*0078*/ 	.byte	0x04, 0x17
        /*007a*/ 	.short	(.L_27 - .L_26)
.L_26:
        /*007c*/ 	.word	0x00000000
        /*0080*/ 	.short	0x0000
        /*0082*/ 	.short	0x0000
        /*0084*/ 	.byte	0x00, 0xf4, 0x21, 0x00


	//----- nvinfo : EIATTR_SPARSE_MMA_MASK
	.align		4
.L_27:
        /*0088*/ 	.byte	0x03, 0x50
        /*008a*/ 	.short	0x0000


	//----- nvinfo : EIATTR_MAXREG_COUNT
	.align		4
        /*008c*/ 	.byte	0x03, 0x1b
        /*008e*/ 	.short	0x00ff


	//----- nvinfo : EIATTR_EXIT_INSTR_OFFSETS
	.align		4
        /*0090*/ 	.byte	0x04, 0x1c
        /*0092*/ 	.short	(.L_29 - .L_28)


	//   ....[0]....
.L_28:
        /*0094*/ 	.word	0x000006b0


	//   ....[1]....
        /*0098*/ 	.word	0x000006d0


	//----- nvinfo : EIATTR_REQNTID
	.align		4
.L_29:
        /*009c*/ 	.byte	0x04, 0x10
        /*009e*/ 	.short	(.L_31 - .L_30)
.L_30:
        /*00a0*/ 	.word	0x00000080
        /*00a4*/ 	.word	0x00000001
        /*00a8*/ 	.word	0x00000001


	//----- nvinfo : EIATTR_CBANK_PARAM_SIZE
	.align		4
.L_31:
        /*00ac*/ 	.byte	0x03, 0x19
        /*00ae*/ 	.short	0x003c


	//----- nvinfo : EIATTR_PARAM_CBANK
	.align		4
        /*00b0*/ 	.byte	0x04, 0x0a
        /*00b2*/ 	.short	(.L_33 - .L_32)
	.align		4
.L_32:
        /*00b4*/ 	.word	index@(.nv.constant0.triton_poi_fused_cat_5)
        /*00b8*/ 	.short	0x0210
        /*00ba*/ 	.short	0x003c


	//----- nvinfo : EIATTR_SW_WAR
	.align		4
.L_33:
        /*00bc*/ 	.byte	0x04, 0x36
        /*00be*/ 	.short	(.L_35 - .L_34)
.L_34:
        /*00c0*/ 	.word	0x00000008
.L_35:


//--------------------- .nv.callgraph             --------------------------
	.section	.nv.callgraph,"",@"SHT_CUDA_CALLGRAPH"
	.align	4
	.sectionentsize	8
	.align		4
        /*0000*/ 	.word	0x00000000
	.align		4
        /*0004*/ 	.word	0xffffffff
	.align		4
        /*0008*/ 	.word	0x00000000
	.align		4
        /*000c*/ 	.word	0xfffffffe
	.align		4
        /*0010*/ 	.word	0x00000000
	.align		4
        /*0014*/ 	.word	0xfffffffd
	.align		4
        /*0018*/ 	.word	0x00000000
	.align		4
        /*001c*/ 	.word	0xfffffffc


//--------------------- .nv.constant4             --------------------------
	.section	.nv.constant4,"a",@progbits
	.align	8
	.align		8
.nv.constant4:
        /*0000*/ 	.dword	_$_str
	.align		8
        /*0008*/ 	.dword	_$_str_$_2


//--------------------- .text.triton_poi_fused_cat_5 --------------------------
	.section	.text.triton_poi_fused_cat_5,"ax",@progbits
	.align	128
        .global         triton_poi_fused_cat_5
        .type           triton_poi_fused_cat_5,@function
        .size           triton_poi_fused_cat_5,(.L_x_1 - triton_poi_fused_cat_5)
        .other          triton_poi_fused_cat_5,@"STO_CUDA_ENTRY STV_DEFAULT"
triton_poi_fused_cat_5:
.text.triton_poi_fused_cat_5:
[----:B------:R-:W0:Y:S01]  /*0000*/  LDC R1, c[0x0][0x28] ;  /* 0x00000a00ff017b82 */ /* 0x000e220000000800 */
[----:B------:R-:W1:Y:S07]  /*0010*/  S2R R0, SR_TID.X ;  /* 0x0000000000007919 */ /* 0x000e6e0000002100 */
[----:B------:R-:W2:Y:S01]  /*0020*/  LDC.64 R4, c[0x0][0x220] ;  /* 0x00008800ff047b82 */ /* 0x000ea20000000a00 */
[----:B------:R-:W-:Y:S01]  /*0030*/  CS2R R10, SRZ ;  /* 0x00000000000a7805 */ /* 0x000fe2000001ff00 */
[----:B------:R-:W-:Y:S01]  /*0040*/  ULDC.64 UR4, c[0x0][0x208] ;  /* 0x0000820000047ab9 */ /* 0x000fe20000000a00 */
[----:B------:R-:W3:Y:S05]  /*0050*/  S2R R3, SR_CTAID.X ;  /* 0x0000000000037919 */ /* 0x000eea0000002500 */
[----:B------:R-:W4:Y:S08]  /*0060*/  LDC.64 R18, c[0x0][0x210] ;  /* 0x00008400ff127b82 */ /* 0x000f300000000a00 */
[----:B------:R-:W5:Y:S08]  /*0070*/  LDC.64 R8, c[0x0][0x218] ;  /* 0x00008600ff087b82 */ /* 0x000f700000000a00 */
[----:B------:R-:W2:Y:S01]  /*0080*/  LDC.64 R6, c[0x0][0x228] ;  /* 0x00008a00ff067b82 */ /* 0x000ea20000000a00 */
[----:B------:R-:W-:Y:S01]  /*0090*/  IMAD.MOV.U32 R12, RZ, RZ, RZ ;  /* 0x000000ffff0c7224 */ /* 0x000fe200078e00ff */
[----:B------:R-:W-:Y:S01]  /*00a0*/  ULDC.64 UR6, c[0x0][0x238] ;  /* 0x00008e0000067ab9 */ /* 0x000fe20000000a00 */
[----:B-1----:R-:W-:-:S05]  /*00b0*/  IMAD.SHL.U32 R0, R0, 0x2, RZ ;  /* 0x0000000200007824 */ /* 0x002fca00078e00ff */
[----:B------:R-:W-:-:S05]  /*00c0*/  LOP3.LUT R0, R0, 0xfe, RZ, 0xc0, !PT ;  /* 0x000000fe00007812 */ /* 0x000fca00078ec0ff */
[----:B---3--:R-:W-:-:S05]  /*00d0*/  IMAD R0, R3, 0x100, R0 ;  /* 0x0000010003007824 */ /* 0x008fca00078e0200 */
[----:B------:R-:W-:-:S04]  /*00e0*/  SHF.R.S32.HI R3, RZ, 0x1f, R0 ;  /* 0x0000001fff037819 */ /* 0x000fc80000011400 */
[----:B------:R-:W-:-:S04]  /*00f0*/  LEA.HI R14, R3, R0, RZ, 0x4 ;  /* 0x00000000030e7211 */ /* 0x000fc800078f20ff */
[----:B------:R-:W-:-:S05]  /*0100*/  SHF.R.S32.HI R13, RZ, 0x4, R14 ;  /* 0x00000004ff0d7819 */ /* 0x000fca000001140e */
[----:B------:R-:W-:-:S05]  /*0110*/  IMAD.HI R2, R13, 0x7e07e07f, RZ ;  /* 0x7e07e07f0d027827 */ /* 0x000fca00078e02ff */
[----:B------:R-:W-:-:S04]  /*0120*/  SHF.R.U32.HI R3, RZ, 0x1f, R2 ;  /* 0x0000001fff037819 */ /* 0x000fc80000011602 */
[----:B------:R-:W-:-:S05]  /*0130*/  LEA.HI.SX32 R2, R2, R3, 0x19 ;  /* 0x0000000302027211 */ /* 0x000fca00078fcaff */
[----:B------:R-:W-:-:S04]  /*0140*/  IMAD R13, R2, -0x104, R13 ;  /* 0xfffffefc020d7824 */ /* 0x000fc800078e020d */
[C---:B--2---:R-:W-:Y:S01]  /*0150*/  IMAD.WIDE R4, R13.reuse, 0x4, R4 ;  /* 0x000000040d047825 */ /* 0x044fe200078e0204 */
[----:B------:R-:W-:-:S04]  /*0160*/  ISETP.GE.AND P2, PT, R13, 0x40, PT ;  /* 0x000000400d00780c */ /* 0x000fc80003f46270 */
[----:B------:R-:W-:-:S13]  /*0170*/  ISETP.LT.AND P3, PT, R0, 0x4100, !P2 ;  /* 0x000041000000780c */ /* 0x000fda0005761270 */
[----:B------:R-:W2:Y:S04]  /*0180*/  @P3 LDG.E.EL R11, desc[UR4][R4.64] ;  /* 0x00000004040b3981 */ /* 0x000ea8000c2e1900 */
[----:B------:R1:W3:Y:S01]  /*0190*/  @P3 LDG.E.EL R10, desc[UR4][R4.64] ;  /* 0x00000004040a3981 */ /* 0x0002e2000c2e1900 */
[----:B------:R-:W-:-:S04]  /*01a0*/  IMAD.HI R15, R0, 0x7e07e07f, RZ ;  /* 0x7e07e07f000f7827 */ /* 0x000fc800078e02ff */
[----:B-----5:R-:W-:Y:S01]  /*01b0*/  IMAD.WIDE R8, R13, 0x4, R8 ;  /* 0x000000040d087825 */ /* 0x020fe200078e0208 */
[----:B------:R-:W-:-:S04]  /*01c0*/  SHF.R.U32.HI R2, RZ, 0x1f, R15 ;  /* 0x0000001fff027819 */ /* 0x000fc8000001160f */
[----:B------:R-:W-:Y:S02]  /*01d0*/  LEA.HI.SX32 R15, R15, R2, 0x15 ;  /* 0x000000020f0f7211 */ /* 0x000fe400078faaff */
[----:B-1----:R-:W-:Y:S01]  /*01e0*/  CS2R R4, SRZ ;  /* 0x0000000000047805 */ /* 0x002fe2000001ff00 */
[----:B------:R-:W5:Y:S02]  /*01f0*/  @P3 LDG.E.EL R12, desc[UR4][R8.64] ;  /* 0x00000004080c3981 */ /* 0x000f64000c2e1900 */
[----:B------:R-:W-:-:S04]  /*0200*/  IMAD R2, R15, -0x1040, R0 ;  /* 0xffffefc00f027824 */ /* 0x000fc800078e0200 */
[----:B------:R-:W-:Y:S02]  /*0210*/  IMAD R17, R15, 0x400, R2 ;  /* 0x000004000f117824 */ /* 0x000fe400078e0202 */
[----:B------:R-:W1:Y:S02]  /*0220*/  LDC.64 R2, c[0x0][0x230] ;  /* 0x00008c00ff027b82 */ /* 0x000e640000000a00 */
[----:B----4-:R-:W-:Y:S01]  /*0230*/  IMAD.WIDE R18, R17, 0x4, R18 ;  /* 0x0000000411127825 */ /* 0x010fe200078e0212 */
[----:B------:R-:W-:-:S04]  /*0240*/  CS2R R16, SRZ ;  /* 0x0000000000107805 */ /* 0x000fc8000001ff00 */
[----:B------:R1:W4:Y:S01]  /*0250*/  @P3 LDG.E.64 R4, desc[UR4][R18.64] ;  /* 0x0000000412043981 */ /* 0x000322000c1e1b00 */
[----:B------:R-:W-:Y:S01]  /*0260*/  LOP3.LUT R23, R14, 0xfffffff0, RZ, 0xc0, !PT ;  /* 0xfffffff00e177812 */ /* 0x000fe200078ec0ff */
[----:B------:R-:W-:Y:S02]  /*0270*/  IMAD R15, R15, 0xc40, RZ ;  /* 0x00000c400f0f7824 */ /* 0x000fe400078e02ff */
[----:B------:R1:W4:Y:S01]  /*0280*/  @P3 LDG.E.EL R17, desc[UR4][R8.64] ;  /* 0x0000000408113981 */ /* 0x000322000c2e1900 */
[----:B0-----:R-:W-:Y:S01]  /*0290*/  IMAD.WIDE R20, R13, 0x4, R6 ;  /* 0x000000040d147825 */ /* 0x001fe200078e0206 */
[----:B------:R-:W-:-:S03]  /*02a0*/  CS2R R6, SRZ ;  /* 0x0000000000067805 */ /* 0x000fc6000001ff00 */
[C---:B------:R-:W-:Y:S01]  /*02b0*/  IMAD.IADD R23, R0.reuse, 0x1, -R23 ;  /* 0x0000000100177824 */ /* 0x040fe200078e0a17 */
[----:B------:R-:W-:Y:S01]  /*02c0*/  ISETP.GE.AND P0, PT, R0, 0x4100, PT ;  /* 0x000041000000780c */ /* 0x000fe20003f06270 */
[C---:B------:R-:W-:Y:S01]  /*02d0*/  IMAD.SHL.U32 R14, R13.reuse, 0x10, RZ ;  /* 0x000000100d0e7824 */ /* 0x040fe200078e00ff */
[----:B------:R-:W4:Y:S01]  /*02e0*/  @P3 LDG.E.EL R16, desc[UR4][R20.64] ;  /* 0x0000000414103981 */ /* 0x000f22000c2e1900 */
[----:B-1----:R-:W-:Y:S01]  /*02f0*/  IMAD.WIDE R18, R13, 0x4, R2 ;  /* 0x000000040d127825 */ /* 0x002fe200078e0202 */
[--C-:B------:R-:W-:Y:S02]  /*0300*/  SHF.R.S32.HI R3, RZ, 0x1f, R15.reuse ;  /* 0x0000001fff037819 */ /* 0x100fe4000001140f */
[----:B------:R-:W5:Y:S01]  /*0310*/  @P3 LDG.E.EL R6, desc[UR4][R20.64] ;  /* 0x0000000414063981 */ /* 0x000f62000c2e1900 */
[----:B------:R-:W-:Y:S01]  /*0320*/  IMAD.MOV.U32 R2, RZ, RZ, RZ ;  /* 0x000000ffff027224 */ /* 0x000fe200078e00ff */
[----:B------:R-:W-:Y:S02]  /*0330*/  IADD3 R15, P4, P5, R14, R23, R15 ;  /* 0x000000170e0f7210 */ /* 0x000fe40007d9e00f */
[----:B------:R-:W5:Y:S01]  /*0340*/  @P3 LDG.E.EL R7, desc[UR4][R18.64] ;  /* 0x0000000412073981 */ /* 0x000f62000c2e1900 */
[----:B------:R-:W-:-:S02]  /*0350*/  SHF.R.S32.HI R23, RZ, 0x1f, R23 ;  /* 0x0000001fff177819 */ /* 0x000fc40000011417 */
[----:B------:R-:W-:Y:S01]  /*0360*/  SHF.R.S32.HI R14, RZ, 0x1f, R14 ;  /* 0x0000001fff0e7819 */ /* 0x000fe2000001140e */
[----:B------:R0:W5:Y:S01]  /*0370*/  @P3 LDG.E.EL R2, desc[UR4][R18.64] ;  /* 0x0000000412023981 */ /* 0x000162000c2e1900 */
[----:B------:R-:W-:Y:S02]  /*0380*/  ISETP.GT.AND P1, PT, R13, 0x3f, !P0 ;  /* 0x0000003f0d00780c */ /* 0x000fe40004724270 */
[----:B------:R-:W-:Y:S02]  /*0390*/  IADD3.X R14, R14, R23, R3, P4, P5 ;  /* 0x000000170e0e7210 */ /* 0x000fe400027ea403 */
[----:B------:R-:W-:-:S04]  /*03a0*/  LEA R8, P4, R15, UR6, 0x2 ;  /* 0x000000060f087c11 */ /* 0x000fc8000f8810ff */
[----:B------:R-:W-:Y:S02]  /*03b0*/  LEA.HI.X R9, R15, UR7, R14, 0x2, P4 ;  /* 0x000000070f097c11 */ /* 0x000fe4000a0f140e */
[----:B------:R-:W-:-:S06]  /*03c0*/  CS2R R14, SRZ ;  /* 0x00000000000e7805 */ /* 0x000fcc000001ff00 */
[----:B------:R1:W5:Y:S01]  /*03d0*/  @P1 LDG.E.64 R14, desc[UR4][R8.64+-0x1000] ;  /* 0xfff00004080e1981 */ /* 0x000362000c1e1b00 */
[----:B0-----:R-:W-:Y:S01]  /*03e0*/  IMAD.MOV.U32 R19, RZ, RZ, 0x3e800000 ;  /* 0x3e800000ff137424 */ /* 0x001fe200078e00ff */
[----:B--2---:R-:W-:-:S05]  /*03f0*/  SEL R3, R11, RZ, P3 ;  /* 0x000000ff0b037207 */ /* 0x004fca0001800000 */
[----:B------:R-:W-:Y:S01]  /*0400*/  FADD R3, R3, 9.9999997473787516356e-06 ;  /* 0x3727c5ac03037421 */ /* 0x000fe20000000000 */
[----:B---3--:R-:W-:-:S03]  /*0410*/  SEL R10, R10, RZ, P3 ;  /* 0x000000ff0a0a7207 */ /* 0x008fc60001800000 */
[----:B------:R-:W0:Y:S02]  /*0420*/  MUFU.SQRT R11, R3 ;  /* 0x00000003000b7308 */ /* 0x000e240000002000 */
[----:B------:R-:W-:-:S06]  /*0430*/  FADD R10, R10, 9.9999997473787516356e-06 ;  /* 0x3727c5ac0a0a7421 */ /* 0x000fcc0000000000 */
[----:B------:R-:W2:Y:S01]  /*0440*/  MUFU.SQRT R13, R10 ;  /* 0x0000000a000d7308 */ /* 0x000ea20000002000 */
[C---:B0-----:R-:W-:Y:S02]  /*0450*/  FSETP.GT.AND P6, PT, R11.reuse, 8.50705917302346158658e+37, PT ;  /* 0x7e8000000b00780b */ /* 0x041fe40003fc4000 */
[----:B------:R-:W-:Y:S02]  /*0460*/  FSETP.GEU.AND P5, PT, R11, 1.175494350822287508e-38, PT ;  /* 0x008000000b00780b */ /* 0x000fe40003fae000 */
[----:B------:R-:W-:Y:S02]  /*0470*/  FSEL R18, R19, 1, P6 ;  /* 0x3f80000013127808 */ /* 0x000fe40003000000 */
[----:B--2---:R-:W-:-:S07]  /*0480*/  FSETP.GT.AND P4, PT, R13, 8.50705917302346158658e+37, PT ;  /* 0x7e8000000d00780b */ /* 0x004fce0003f84000 */
[----:B------:R-:W-:Y:S01]  /*0490*/  @P6 FMUL R11, R11, 0.25 ;  /* 0x3e8000000b0b6820 */ /* 0x000fe20000400000 */
[----:B------:R-:W-:-:S03]  /*04a0*/  FSETP.GEU.AND P6, PT, R13, 1.175494350822287508e-38, PT ;  /* 0x008000000d00780b */ /* 0x000fc60003fce000 */
[----:B------:R-:W-:Y:S02]  /*04b0*/  @!P5 FMUL R11, R11, 16777216 ;  /* 0x4b8000000b0bd820 */ /* 0x000fe40000400000 */
[----:B------:R-:W-:-:S04]  /*04c0*/  @P4 FMUL R13, R13, 0.25 ;  /* 0x3e8000000d0d4820 */ /* 0x000fc80000400000 */
[----:B------:R-:W0:Y:S04]  /*04d0*/  MUFU.RCP R11, R11 ;  /* 0x0000000b000b7308 */ /* 0x000e280000001000 */
[----:B------:R-:W-:Y:S01]  /*04e0*/  @!P6 FMUL R13, R13, 16777216 ;  /* 0x4b8000000d0de820 */ /* 0x000fe20000400000 */
[----:B----4-:R-:W-:Y:S02]  /*04f0*/  SEL R4, R4, RZ, P3 ;  /* 0x000000ff04047207 */ /* 0x010fe40001800000 */
[----:B-----5:R-:W-:-:S03]  /*0500*/  SEL R3, R12, RZ, P3 ;  /* 0x000000ff0c037207 */ /* 0x020fc60001800000 */
[----:B------:R-:W2:Y:S01]  /*0510*/  MUFU.RCP R13, R13 ;  /* 0x0000000d000d7308 */ /* 0x000ea20000001000 */
[----:B------:R-:W-:Y:S01]  /*0520*/  FSEL R10, R19, 1, P4 ;  /* 0x3f800000130a7808 */ /* 0x000fe20002000000 */
[----:B-1----:R-:W-:Y:S01]  /*0530*/  FADD R8, R4, -R3 ;  /* 0x8000000304087221 */ /* 0x002fe20000000000 */
[----:B------:R-:W-:Y:S01]  /*0540*/  SEL R3, R5, RZ, P3 ;  /* 0x000000ff05037207 */ /* 0x000fe20001800000 */
[----:B------:R-:W-:Y:S01]  /*0550*/  @!P5 FMUL R18, R18, 16777216 ;  /* 0x4b8000001212d820 */ /* 0x000fe20000400000 */
[----:B------:R-:W1:Y:S01]  /*0560*/  LDC.64 R4, c[0x0][0x240] ;  /* 0x00009000ff047b82 */ /* 0x000e620000000a00 */
[----:B------:R-:W-:Y:S01]  /*0570*/  SEL R12, R17, RZ, P3 ;  /* 0x000000ff110c7207 */ /* 0x000fe20001800000 */
[----:B------:R-:W-:Y:S01]  /*0580*/  @!P6 FMUL R10, R10, 16777216 ;  /* 0x4b8000000a0ae820 */ /* 0x000fe20000400000 */
[----:B0-----:R-:W-:-:S03]  /*0590*/  FMUL R9, R11, R18 ;  /* 0x000000120b097220 */ /* 0x001fc60000400000 */
[----:B------:R-:W-:Y:S01]  /*05a0*/  FADD R3, R3, -R12 ;  /* 0x8000000c03037221 */ /* 0x000fe20000000000 */
[----:B------:R-:W-:Y:S01]  /*05b0*/  FMUL R8, R8, R9 ;  /* 0x0000000908087220 */ /* 0x000fe20000400000 */
[----:B--2---:R-:W-:Y:S01]  /*05c0*/  FMUL R10, R13, R10 ;  /* 0x0000000a0d0a7220 */ /* 0x004fe20000400000 */
[----:B------:R-:W-:Y:S02]  /*05d0*/  SEL R9, R16, RZ, P3 ;  /* 0x000000ff10097207 */ /* 0x000fe40001800000 */
[----:B------:R-:W-:Y:S02]  /*05e0*/  SEL R6, R6, RZ, P3 ;  /* 0x000000ff06067207 */ /* 0x000fe40001800000 */
[----:B------:R-:W-:Y:S01]  /*05f0*/  SEL R11, R7, RZ, P3 ;  /* 0x000000ff070b7207 */ /* 0x000fe20001800000 */
[----:B------:R-:W-:Y:S01]  /*0600*/  FMUL R7, R3, R10 ;  /* 0x0000000a03077220 */ /* 0x000fe20000400000 */
[----:B------:R-:W-:-:S03]  /*0610*/  SEL R2, R2, RZ, P3 ;  /* 0x000000ff02027207 */ /* 0x000fc60001800000 */
[----:B------:R-:W-:Y:S02]  /*0620*/  FFMA R3, R8, R9, R11 ;  /* 0x0000000908037223 */ /* 0x000fe4000000000b */
[----:B------:R-:W-:-:S03]  /*0630*/  FFMA R2, R7, R6, R2 ;  /* 0x0000000607027223 */ /* 0x000fc60000000002 */
[C---:B------:R-:W-:Y:S02]  /*0640*/  FSETP.GEU.AND P3, PT, R3.reuse, RZ, PT ;  /* 0x000000ff0300720b */ /* 0x040fe40003f6e000 */
[----:B------:R-:W-:Y:S01]  /*0650*/  FSETP.GEU.AND P4, PT, R2, RZ, PT ;  /* 0x000000ff0200720b */ /* 0x000fe20003f8e000 */
[----:B-1----:R-:W-:Y:S01]  /*0660*/  IMAD.WIDE R4, R0, 0x4, R4 ;  /* 0x0000000400047825 */ /* 0x002fe200078e0204 */
[----:B------:R-:W-:Y:S02]  /*0670*/  FSEL R6, R3, RZ, P3 ;  /* 0x000000ff03067208 */ /* 0x000fe40001800000 */
[----:B------:R-:W-:Y:S02]  /*0680*/  FSEL R7, R2, RZ, P4 ;  /* 0x000000ff02077208 */ /* 0x000fe40002000000 */
[----:B------:R-:W-:Y:S02]  /*0690*/  @P2 SEL R6, R14, RZ, P1 ;  /* 0x000000ff0e062207 */ /* 0x000fe40000800000 */
[----:B------:R-:W-:Y:S01]  /*06a0*/  @P2 SEL R7, R15, RZ, P1 ;  /* 0x000000ff0f072207 */ /* 0x000fe20000800000 */
[----:B------:R-:W-:Y:S06]  /*06b0*/  @P0 EXIT ;  /* 0x000000000000094d */ /* 0x000fec0003800000 */
[----:B------:R-:W-:Y:S01]  /*06c0*/  STG.E.64 desc[UR4][R4.64], R6 ;  /* 0x0000000604007986 */ /* 0x000fe2000c101b04 */
[----:B------:R-:W-:Y:S05]  /*06d0*/  EXIT ;  /* 0x000000000000794d */ /* 0x000fea0003800000 */
.L_x_0:
[----:B------:R-:W-:-:S00]  /*06e0*/  BRA `(.L_x_0) ;  /* 0xfffffffc00fc7947 */ /* 0x000fc0000383ffff */
[----:B------:R-:W-:-:S00]  /*06f0*/  NOP ;  /* 0x0000000000007918 */ /* 0x000fc00000000000 */
        /* <DEDUP_REMOVED lines=8> */
.L_x_1:


//--------------------- .nv.global.init           --------------------------
	.section	.nv.global.init,"aw",@progbits
.nv.global.init:
	.type		_$_str,@object
	.size		_$_str,(_$_str_$_2 - _$_str)
_$_str:
        /*0000*/ 	.byte	0x5f, 0x5f, 0x43, 0x55, 0x44, 0x41, 0x5f, 0x46, 0x54, 0x5a, 0x00
	.type		_$_str_$_2,@object
	.size		_$_str_$_2,(.L_1 - _$_str_$_2)
_$_str_$_2:
        /*000b*/ 	.byte	0x5f, 0x5f, 0x43, 0x55, 0x44, 0x41, 0x5f, 0x50, 0x52, 0x45, 0x43, 0x5f, 0x53, 0x51, 0x52, 0x54
        /*001b*/ 	.byte	0x00
.L_1:


//--------------------- .nv.constant0.triton_poi_fused_cat_5 --------------------------
	.section	.nv.constant0.triton_poi_fused_cat_5,"a",@progbits
	.sectionflags	@""
	.align	4
.nv.constant0.triton_poi_fused_cat_5:
	.zero		588
